	.headerflags	@"EF_CUDA_TEXMODE_UNIFIED EF_CUDA_64BIT_ADDRESS EF_CUDA_ACCELERATORS EF_CUDA_SM90 EF_CUDA_VIRTUAL_SM(EF_CUDA_SM90)"
	.elftype	@"ET_EXEC"


//--------------------- .nv.info                  --------------------------
	.section	.nv.info,"",@"SHT_CUDA_INFO"
	.align	4


	//----- nvinfo : EIATTR_REGCOUNT
	.align		4
        /*0000*/ 	.byte	0x04, 0x2f
        /*0002*/ 	.short	(.L_3 - .L_2)
	.align		4
.L_2:
        /*0004*/ 	.word	index@(triton_poi_fused__native_batch_norm_legit_no_training_reflection_pad2d_relu_15)
        /*0008*/ 	.word	0x00000030


	//----- nvinfo : EIATTR_MIN_STACK_SIZE
	.align		4
.L_3:
        /*000c*/ 	.byte	0x04, 0x12
        /*000e*/ 	.short	(.L_5 - .L_4)
	.align		4
.L_4:
        /*0010*/ 	.word	index@(triton_poi_fused__native_batch_norm_legit_no_training_reflection_pad2d_relu_15)
        /*0014*/ 	.word	0x00000000


	//----- nvinfo : EIATTR_FRAME_SIZE
	.align		4
.L_5:
        /*0018*/ 	.byte	0x04, 0x11
        /*001a*/ 	.short	(.L_7 - .L_6)
	.align		4
.L_6:
        /*001c*/ 	.word	index@(triton_poi_fused__native_batch_norm_legit_no_training_reflection_pad2d_relu_15)
        /*0020*/ 	.word	0x00000000


	//----- nvinfo : EIATTR_MIN_STACK_SIZE
	.align		4
.L_7:
        /*0024*/ 	.byte	0x04, 0x12
        /*0026*/ 	.short	(.L_9 - .L_8)
	.align		4
.L_8:
        /*0028*/ 	.word	index@(triton_poi_fused__native_batch_norm_legit_no_training_reflection_pad2d_relu_15)
        /*002c*/ 	.word	0x00000000
.L_9:


//--------------------- .nv.info.triton_poi_fused__native_batch_norm_legit_no_training_reflection_pad2d_relu_15 --------------------------
	.section	.nv.info.triton_poi_fused__native_batch_norm_legit_no_training_reflection_pad2d_relu_15,"",@"SHT_CUDA_INFO"
	.sectionflags	@""
	.align	4


	//----- nvinfo : EIATTR_CUDA_API_VERSION
	.align		4
        /*0000*/ 	.byte	0x04, 0x37
        /*0002*/ 	.short	(.L_11 - .L_10)
.L_10:
        /*0004*/ 	.word	0x0000007c


	//----- nvinfo : EIATTR_KPARAM_INFO
	.align		4
.L_11:
        /*0008*/ 	.byte	0x04, 0x17
        /*000a*/ 	.short	(.L_13 - .L_12)
.L_12:
        /*000c*/ 	.word	0x00000000
        /*0010*/ 	.short	0x0006
        /*0012*/ 	.short	0x0030
        /*0014*/ 	.byte	0x00, 0xf0, 0x11, 0x00


	//----- nvinfo : EIATTR_KPARAM_INFO
	.align		4
.L_13:
        /*0018*/ 	.byte	0x04, 0x17
        /*001a*/ 	.short	(.L_15 - .L_14)
.L_14:
        /*001c*/ 	.word	0x00000000
        /*0020*/ 	.short	0x0005
        /*0022*/ 	.short	0x0028
        /*0024*/ 	.byte	0x00, 0xf4, 0x21, 0x00


	//----- nvinfo : EIATTR_KPARAM_INFO
	.align		4
.L_15:
        /*0028*/ 	.byte	0x04, 0x17
        /*002a*/ 	.short	(.L_17 - .L_16)
.L_16:
        /*002c*/ 	.word	0x00000000
        /*0030*/ 	.short	0x0004
        /*0032*/ 	.short	0x0020
        /*0034*/ 	.byte	0x00, 0xf4, 0x21, 0x00


	//----- nvinfo : EIATTR_KPARAM_INFO
	.align		4
.L_17:
        /*0038*/ 	.byte	0x04, 0x17
        /*003a*/ 	.short	(.L_19 - .L_18)
.L_18:
        /*003c*/ 	.word	0x00000000
        /*0040*/ 	.short	0x0003
        /*0042*/ 	.short	0x0018
        /*0044*/ 	.byte	0x00, 0xf4, 0x21, 0x00


	//----- nvinfo : EIATTR_KPARAM_INFO
	.align		4
.L_19:
        /*0048*/ 	.byte	0x04, 0x17
        /*004a*/ 	.short	(.L_21 - .L_20)
.L_20:
        /*004c*/ 	.word	0x00000000
        /*0050*/ 	.short	0x0002
        /*0052*/ 	.short	0x0010
        /*0054*/ 	.byte	0x00, 0xf4, 0x21, 0x00


	//----- nvinfo : EIATTR_KPARAM_INFO
	.align		4
.L_21:
        /*0058*/ 	.byte	0x04, 0x17
        /*005a*/ 	.short	(.L_23 - .L_22)
.L_22:
        /*005c*/ 	.word	0x00000000
        /*0060*/ 	.short	0x0001
        /*0062*/ 	.short	0x0008
        /*0064*/ 	.byte	0x00, 0xf4, 0x21, 0x00


	//----- nvinfo : EIATTR_KPARAM_INFO
	.align		4
.L_23:
        /*0068*/ 	.byte	0x04, 0x17
        /*006a*/ 	.short	(.L_25 - .L_24)
.L_24:
        /*006c*/ 	.word	0x00000000
        /*0070*/ 	.short	0x0000
        /*0072*/ 	.short	0x0000
        /*0074*/ 	.byte	0x00, 0xf4, 0x21, 0x00


	//----- nvinfo : EIATTR_SPARSE_MMA_MASK
	.align		4
.L_25:
        /*0078*/ 	.byte	0x03, 0x50
        /*007a*/ 	.short	0x0000


	//----- nvinfo : EIATTR_MAXREG_COUNT
	.align		4
        /*007c*/ 	.byte	0x03, 0x1b
        /*007e*/ 	.short	0x00ff


	//----- nvinfo : EIATTR_EXIT_INSTR_OFFSETS
	.align		4
        /*0080*/ 	.byte	0x04, 0x1c
        /*0082*/ 	.short	(.L_27 - .L_26)


	//   ....[0]....
.L_26:
        /*0084*/ 	.word	0x00001770


	//   ....[1]....
        /*0088*/ 	.word	0x00001790


	//----- nvinfo : EIATTR_REQNTID
	.align		4
.L_27:
        /*008c*/ 	.byte	0x04, 0x10
        /*008e*/ 	.short	(.L_29 - .L_28)
.L_28:
        /*0090*/ 	.word	0x00000080
        /*0094*/ 	.word	0x00000001
        /*0098*/ 	.word	0x00000001


	//----- nvinfo : EIATTR_CBANK_PARAM_SIZE
	.align		4
.L_29:
        /*009c*/ 	.byte	0x03, 0x19
        /*009e*/ 	.short	0x0034


	//----- nvinfo : EIATTR_PARAM_CBANK
	.align		4
        /*00a0*/ 	.byte	0x04, 0x0a
        /*00a2*/ 	.short	(.L_31 - .L_30)
	.align		4
.L_30:
        /*00a4*/ 	.word	index@(.nv.constant0.triton_poi_fused__native_batch_norm_legit_no_training_reflection_pad2d_relu_15)
        /*00a8*/ 	.short	0x0210
        /*00aa*/ 	.short	0x0034


	//----- nvinfo : EIATTR_SW_WAR
	.align		4
.L_31:
        /*00ac*/ 	.byte	0x04, 0x36
        /*00ae*/ 	.short	(.L_33 - .L_32)
.L_32:
        /*00b0*/ 	.word	0x00000008
.L_33:


//--------------------- .nv.callgraph             --------------------------
	.section	.nv.callgraph,"",@"SHT_CUDA_CALLGRAPH"
	.align	4
	.sectionentsize	8
	.align		4
        /*0000*/ 	.word	0x00000000
	.align		4
        /*0004*/ 	.word	0xffffffff
	.align		4
        /*0008*/ 	.word	0x00000000
	.align		4
        /*000c*/ 	.word	0xfffffffe
	.align		4
        /*0010*/ 	.word	0x00000000
	.align		4
        /*0014*/ 	.word	0xfffffffd
	.align		4
        /*0018*/ 	.word	0x00000000
	.align		4
        /*001c*/ 	.word	0xfffffffc


//--------------------- .nv.constant4             --------------------------
	.section	.nv.constant4,"a",@progbits
	.align	8
	.align		8
.nv.constant4:
        /*0000*/ 	.dword	_$_str
	.align		8
        /*0008*/ 	.dword	_$_str_$_2


//--------------------- .text.triton_poi_fused__native_batch_norm_legit_no_training_reflection_pad2d_relu_15 --------------------------
	.section	.text.triton_poi_fused__native_batch_norm_legit_no_training_reflection_pad2d_relu_15,"ax",@progbits
	.align	128
        .global         triton_poi_fused__native_batch_norm_legit_no_training_reflection_pad2d_relu_15
        .type           triton_poi_fused__native_batch_norm_legit_no_training_reflection_pad2d_relu_15,@function
        .size           triton_poi_fused__native_batch_norm_legit_no_training_reflection_pad2d_relu_15,(.L_x_1 - triton_poi_fused__native_batch_norm_legit_no_training_reflection_pad2d_relu_15)
        .other          triton_poi_fused__native_batch_norm_legit_no_training_reflection_pad2d_relu_15,@"STO_CUDA_ENTRY STV_DEFAULT"
triton_poi_fused__native_batch_norm_legit_no_training_reflection_pad2d_relu_15:
.text.triton_poi_fused__native_batch_norm_legit_no_training_reflection_pad2d_relu_15:
[----:B------:R-:W0:Y:S01]  /*0000*/  LDC R1, c[0x0][0x28] ;  /* 0x00000a00ff017b82 */ /* 0x000e220000000800 */
[----:B------:R-:W1:Y:S07]  /*0010*/  S2R R0, SR_TID.X ;  /* 0x0000000000007919 */ /* 0x000e6e0000002100 */
[----:B------:R-:W2:Y:S01]  /*0020*/  LDC.64 R22, c[0x0][0x220] ;  /* 0x00008800ff167b82 */ /* 0x000ea20000000a00 */
[----:B------:R-:W-:Y:S01]  /*0030*/  ULDC.64 UR4, c[0x0][0x208] ;  /* 0x0000820000047ab9 */ /* 0x000fe20000000a00 */
[----:B------:R-:W3:Y:S01]  /*0040*/  S2R R9, SR_CTAID.X ;  /* 0x0000000000097919 */ /* 0x000ee20000002500 */
[----:B------:R-:W-:-:S05]  /*0050*/  IMAD.MOV.U32 R17, RZ, RZ, RZ ;  /* 0x000000ffff117224 */ /* 0x000fca00078e00ff */
[----:B------:R-:W4:Y:S01]  /*0060*/  LDC.64 R36, c[0x0][0x210] ;  /* 0x00008400ff247b82 */ /* 0x000f220000000a00 */
[----:B-1----:R-:W-:-:S05]  /*0070*/  IMAD.SHL.U32 R0, R0, 0x4, RZ ;  /* 0x0000000400007824 */ /* 0x002fca00078e00ff */
[----:B------:R-:W-:-:S05]  /*0080*/  LOP3.LUT R0, R0, 0x1fc, RZ, 0xc0, !PT ;  /* 0x000001fc00007812 */ /* 0x000fca00078ec0ff */
[----:B---3--:R-:W-:-:S04]  /*0090*/  IMAD R9, R9, 0x400, R0 ;  /* 0x0000040009097824 */ /* 0x008fc800078e0200 */
[C---:B------:R-:W-:Y:S01]  /*00a0*/  IMAD.HI R5, R9.reuse, 0x71625345, RZ ;  /* 0x7162534509057827 */ /* 0x040fe200078e02ff */
[----:B------:R-:W-:-:S04]  /*00b0*/  ISETP.GE.AND P1, PT, R9, 0x48400, PT ;  /* 0x000484000900780c */ /* 0x000fc80003f26270 */
[----:B------:R-:W-:-:S04]  /*00c0*/  SHF.R.U32.HI R0, RZ, 0x1f, R5 ;  /* 0x0000001fff007819 */ /* 0x000fc80000011605 */
[----:B------:R-:W-:-:S04]  /*00d0*/  LEA.HI.SX32 R5, R5, R0, 0x17 ;  /* 0x0000000005057211 */ /* 0x000fc800078fbaff */
[----:B------:R-:W-:-:S04]  /*00e0*/  LEA.HI R0, R5, R5, RZ, 0x6 ;  /* 0x0000000505007211 */ /* 0x000fc800078f30ff */
[----:B------:R-:W-:-:S04]  /*00f0*/  LOP3.LUT R0, R0, 0xffffffc0, RZ, 0xc0, !PT ;  /* 0xffffffc000007812 */ /* 0x000fc800078ec0ff */
[----:B------:R-:W-:Y:S01]  /*0100*/  IADD3 R35, R5, -R0, RZ ;  /* 0x8000000005237210 */ /* 0x000fe20007ffe0ff */
[----:B------:R-:W-:-:S04]  /*0110*/  IMAD.MOV.U32 R0, RZ, RZ, RZ ;  /* 0x000000ffff007224 */ /* 0x000fc800078e00ff */
[----:B--2---:R-:W-:-:S05]  /*0120*/  IMAD.WIDE R2, R35, 0x4, R22 ;  /* 0x0000000423027825 */ /* 0x004fca00078e0216 */
[----:B------:R-:W2:Y:S01]  /*0130*/  @!P1 LDG.E.EL R0, desc[UR4][R2.64] ;  /* 0x0000000402009981 */ /* 0x000ea2000c2e1900 */
[----:B------:R-:W-:Y:S01]  /*0140*/  IADD3 R16, R9, 0x1, RZ ;  /* 0x0000000109107810 */ /* 0x000fe20007ffe0ff */
[C---:B------:R-:W-:Y:S01]  /*0150*/  IMAD.HI R6, R9.reuse, 0x78787879, RZ ;  /* 0x7878787909067827 */ /* 0x040fe200078e02ff */
[----:B------:R-:W-:Y:S01]  /*0160*/  IADD3 R7, R9, 0x200, RZ ;  /* 0x0000020009077810 */ /* 0x000fe20007ffe0ff */
[----:B------:R-:W3:Y:S02]  /*0170*/  @!P1 LDG.E.EL R17, desc[UR4][R2.64] ;  /* 0x0000000402119981 */ /* 0x000ee4000c2e1900 */
[----:B------:R-:W-:Y:S01]  /*0180*/  VIADD R10, R9, 0x2 ;  /* 0x00000002090a7836 */ /* 0x000fe20000000000 */
[----:B------:R-:W-:Y:S01]  /*0190*/  SHF.R.U32.HI R11, RZ, 0x1f, R6 ;  /* 0x0000001fff0b7819 */ /* 0x000fe20000011606 */
[----:B------:R-:W-:-:S04]  /*01a0*/  IMAD.HI R4, R16, 0x78787879, RZ ;  /* 0x7878787910047827 */ /* 0x000fc800078e02ff */
[----:B------:R-:W-:Y:S01]  /*01b0*/  IMAD.HI R8, R10, 0x78787879, RZ ;  /* 0x787878790a087827 */ /* 0x000fe200078e02ff */
[----:B------:R-:W-:-:S03]  /*01c0*/  LEA.HI.SX32 R6, R6, R11, 0x1c ;  /* 0x0000000b06067211 */ /* 0x000fc600078fe2ff */
[----:B------:R-:W-:Y:S01]  /*01d0*/  VIADD R12, R9, 0x3 ;  /* 0x00000003090c7836 */ /* 0x000fe20000000000 */
[----:B------:R-:W-:Y:S01]  /*01e0*/  SHF.R.U32.HI R11, RZ, 0x1f, R4 ;  /* 0x0000001fff0b7819 */ /* 0x000fe20000011604 */
[----:B------:R-:W-:Y:S01]  /*01f0*/  IMAD.HI R19, R7, 0x78787879, RZ ;  /* 0x7878787907137827 */ /* 0x000fe200078e02ff */
[----:B------:R-:W-:-:S03]  /*0200*/  SHF.R.U32.HI R13, RZ, 0x1f, R8 ;  /* 0x0000001fff0d7819 */ /* 0x000fc60000011608 */
[----:B------:R-:W-:Y:S01]  /*0210*/  IMAD.HI R15, R12, 0x78787879, RZ ;  /* 0x787878790c0f7827 */ /* 0x000fe200078e02ff */
[----:B------:R-:W-:Y:S02]  /*0220*/  LEA.HI.SX32 R14, R4, R11, 0x1c ;  /* 0x0000000b040e7211 */ /* 0x000fe400078fe2ff */
[----:B------:R-:W-:Y:S02]  /*0230*/  LEA.HI.SX32 R8, R8, R13, 0x1c ;  /* 0x0000000d08087211 */ /* 0x000fe400078fe2ff */
[----:B------:R-:W-:Y:S02]  /*0240*/  SHF.R.U32.HI R18, RZ, 0x1f, R15 ;  /* 0x0000001fff127819 */ /* 0x000fe4000001160f */
[----:B------:R-:W-:Y:S02]  /*0250*/  SHF.R.U32.HI R4, RZ, 0x1f, R19 ;  /* 0x0000001fff047819 */ /* 0x000fe40000011613 */
[----:B------:R-:W-:Y:S01]  /*0260*/  IADD3 R13, R9, 0x202, RZ ;  /* 0x00000202090d7810 */ /* 0x000fe20007ffe0ff */
[----:B------:R-:W-:Y:S01]  /*0270*/  IMAD.HI R20, R7, 0x71625345, RZ ;  /* 0x7162534507147827 */ /* 0x000fe200078e02ff */
[----:B------:R-:W-:-:S02]  /*0280*/  LEA.HI.SX32 R26, R15, R18, 0x1c ;  /* 0x000000120f1a7211 */ /* 0x000fc400078fe2ff */
[----:B------:R-:W-:Y:S01]  /*0290*/  LEA.HI.SX32 R11, R19, R4, 0x1c ;  /* 0x00000004130b7211 */ /* 0x000fe200078fe2ff */
[----:B------:R-:W-:Y:S02]  /*02a0*/  VIADD R18, R9, 0x201 ;  /* 0x0000020109127836 */ /* 0x000fe40000000000 */
[----:B------:R-:W-:Y:S01]  /*02b0*/  IMAD.HI R19, R13, 0x78787879, RZ ;  /* 0x787878790d137827 */ /* 0x000fe200078e02ff */
[----:B------:R-:W-:-:S03]  /*02c0*/  SHF.R.U32.HI R29, RZ, 0x1f, R20 ;  /* 0x0000001fff1d7819 */ /* 0x000fc60000011614 */
[----:B------:R-:W-:Y:S01]  /*02d0*/  IMAD.HI R27, R6, 0x78787879, RZ ;  /* 0x78787879061b7827 */ /* 0x000fe200078e02ff */
[----:B------:R-:W-:-:S03]  /*02e0*/  SHF.R.U32.HI R24, RZ, 0x1f, R19 ;  /* 0x0000001fff187819 */ /* 0x000fc60000011613 */
[----:B------:R-:W-:Y:S02]  /*02f0*/  VIADD R15, R9, 0x203 ;  /* 0x00000203090f7836 */ /* 0x000fe40000000000 */
[----:B------:R-:W-:Y:S01]  /*0300*/  IMAD.HI R21, R18, 0x78787879, RZ ;  /* 0x7878787912157827 */ /* 0x000fe200078e02ff */
[----:B------:R-:W-:-:S03]  /*0310*/  SHF.R.U32.HI R30, RZ, 0x1f, R27 ;  /* 0x0000001fff1e7819 */ /* 0x000fc6000001161b */
[----:B------:R-:W-:Y:S01]  /*0320*/  IMAD.HI R25, R15, 0x78787879, RZ ;  /* 0x787878790f197827 */ /* 0x000fe200078e02ff */
[----:B------:R-:W-:Y:S02]  /*0330*/  LEA.HI.SX32 R4, R20, R29, 0x17 ;  /* 0x0000001d14047211 */ /* 0x000fe400078fbaff */
[----:B------:R-:W-:Y:S02]  /*0340*/  SHF.R.U32.HI R20, RZ, 0x1f, R21 ;  /* 0x0000001fff147819 */ /* 0x000fe40000011615 */
[----:B------:R-:W-:Y:S02]  /*0350*/  LEA.HI.SX32 R19, R19, R24, 0x1c ;  /* 0x0000001813137211 */ /* 0x000fe400078fe2ff */
[----:B------:R-:W-:Y:S01]  /*0360*/  LEA.HI.SX32 R24, R27, R30, 0x1c ;  /* 0x0000001e1b187211 */ /* 0x000fe200078fe2ff */
[----:B------:R-:W-:Y:S01]  /*0370*/  IMAD R27, R26, 0x22, RZ ;  /* 0x000000221a1b7824 */ /* 0x000fe200078e02ff */
[----:B------:R-:W-:Y:S02]  /*0380*/  SHF.R.U32.HI R28, RZ, 0x1f, R25 ;  /* 0x0000001fff1c7819 */ /* 0x000fe40000011619 */
[----:B------:R-:W-:Y:S01]  /*0390*/  LEA.HI.SX32 R21, R21, R20, 0x1c ;  /* 0x0000001415157211 */ /* 0x000fe200078fe2ff */
[----:B------:R-:W-:Y:S01]  /*03a0*/  IMAD R20, R14, 0x22, RZ ;  /* 0x000000220e147824 */ /* 0x000fe200078e02ff */
[----:B------:R-:W-:Y:S01]  /*03b0*/  LEA.HI.SX32 R25, R25, R28, 0x1c ;  /* 0x0000001c19197211 */ /* 0x000fe200078fe2ff */
[----:B------:R-:W-:Y:S01]  /*03c0*/  IMAD.HI R28, R8, 0x78787879, RZ ;  /* 0x78787879081c7827 */ /* 0x000fe200078e02ff */
[----:B------:R-:W-:-:S02]  /*03d0*/  LOP3.LUT R27, RZ, R27, RZ, 0x33, !PT ;  /* 0x0000001bff1b7212 */ /* 0x000fc400078e33ff */
[----:B------:R-:W-:Y:S01]  /*03e0*/  LOP3.LUT R31, RZ, R20, RZ, 0x33, !PT ;  /* 0x00000014ff1f7212 */ /* 0x000fe200078e33ff */
[----:B------:R-:W-:Y:S01]  /*03f0*/  IMAD.MOV.U32 R14, RZ, RZ, RZ ;  /* 0x000000ffff0e7224 */ /* 0x000fe200078e00ff */
[----:B------:R-:W-:Y:S01]  /*0400*/  IADD3 R20, R12, R27, RZ ;  /* 0x0000001b0c147210 */ /* 0x000fe20007ffe0ff */
[----:B------:R-:W-:Y:S01]  /*0410*/  IMAD R12, R11, 0x22, RZ ;  /* 0x000000220b0c7824 */ /* 0x000fe200078e02ff */
[----:B------:R-:W-:-:S03]  /*0420*/  SHF.R.U32.HI R27, RZ, 0x1f, R28 ;  /* 0x0000001fff1b7819 */ /* 0x000fc6000001161c */
[----:B------:R-:W5:Y:S01]  /*0430*/  @!P1 LDG.E.EL R14, desc[UR4][R2.64] ;  /* 0x00000004020e9981 */ /* 0x000f62000c2e1900 */
[----:B------:R-:W-:Y:S02]  /*0440*/  LEA.HI.SX32 R27, R28, R27, 0x1c ;  /* 0x0000001b1c1b7211 */ /* 0x000fe400078fe2ff */
[----:B------:R-:W-:Y:S01]  /*0450*/  LOP3.LUT R28, RZ, R12, RZ, 0x33, !PT ;  /* 0x0000000cff1c7212 */ /* 0x000fe200078e33ff */
[----:B------:R-:W-:-:S05]  /*0460*/  IMAD R12, R19, 0x22, RZ ;  /* 0x00000022130c7824 */ /* 0x000fca00078e02ff */
[----:B------:R-:W-:-:S05]  /*0470*/  LOP3.LUT R12, RZ, R12, RZ, 0x33, !PT ;  /* 0x0000000cff0c7212 */ /* 0x000fca00078e33ff */
[----:B------:R-:W-:Y:S02]  /*0480*/  IMAD.IADD R13, R13, 0x1, R12 ;  /* 0x000000010d0d7824 */ /* 0x000fe400078e020c */
[----:B------:R-:W-:-:S06]  /*0490*/  IMAD.MOV.U32 R12, RZ, RZ, RZ ;  /* 0x000000ffff0c7224 */ /* 0x000fcc00078e00ff */
[----:B------:R1:W2:Y:S01]  /*04a0*/  @!P1 LDG.E.EL R12, desc[UR4][R2.64] ;  /* 0x00000004020c9981 */ /* 0x0002a2000c2e1900 */
[----:B------:R-:W-:Y:S02]  /*04b0*/  IMAD R26, R8, 0x22, RZ ;  /* 0x00000022081a7824 */ /* 0x000fe400078e02ff */
[----:B------:R-:W-:-:S03]  /*04c0*/  IMAD.IADD R16, R16, 0x1, R31 ;  /* 0x0000000110107824 */ /* 0x000fc600078e021f */
[----:B------:R-:W-:Y:S01]  /*04d0*/  LOP3.LUT R31, RZ, R26, RZ, 0x33, !PT ;  /* 0x0000001aff1f7212 */ /* 0x000fe200078e33ff */
[----:B------:R-:W-:Y:S01]  /*04e0*/  IMAD R21, R21, 0x22, RZ ;  /* 0x0000002215157824 */ /* 0x000fe200078e02ff */
[----:B------:R-:W-:-:S03]  /*04f0*/  ISETP.GE.AND P0, PT, R7, 0x48400, PT ;  /* 0x000484000700780c */ /* 0x000fc60003f06270 */
[----:B------:R-:W-:Y:S01]  /*0500*/  IMAD.IADD R10, R10, 0x1, R31 ;  /* 0x000000010a0a7824 */ /* 0x000fe200078e021f */
[----:B------:R-:W-:Y:S01]  /*0510*/  LEA.HI R31, R4, R4, RZ, 0x6 ;  /* 0x00000004041f7211 */ /* 0x000fe200078f30ff */
[----:B------:R-:W-:Y:S01]  /*0520*/  IMAD.IADD R7, R7, 0x1, R28 ;  /* 0x0000000107077824 */ /* 0x000fe200078e021c */
[----:B------:R-:W-:Y:S01]  /*0530*/  LOP3.LUT R21, RZ, R21, RZ, 0x33, !PT ;  /* 0x00000015ff157212 */ /* 0x000fe200078e33ff */
[----:B------:R-:W-:Y:S01]  /*0540*/  IMAD R25, R25, 0x22, RZ ;  /* 0x0000002219197824 */ /* 0x000fe200078e02ff */
[----:B------:R-:W-:Y:S01]  /*0550*/  LOP3.LUT R31, R31, 0xffffffc0, RZ, 0xc0, !PT ;  /* 0xffffffc01f1f7812 */ /* 0x000fe200078ec0ff */
[----:B------:R-:W-:Y:S01]  /*0560*/  IMAD.HI R28, R19, 0x78787879, RZ ;  /* 0x78787879131c7827 */ /* 0x000fe200078e02ff */
[----:B------:R-:W-:-:S03]  /*0570*/  IADD3 R18, R18, R21, RZ ;  /* 0x0000001512127210 */ /* 0x000fc60007ffe0ff */
[----:B------:R-:W-:Y:S01]  /*0580*/  IMAD R24, R24, 0x22, RZ ;  /* 0x0000002218187824 */ /* 0x000fe200078e02ff */
[----:B-1----:R-:W-:Y:S01]  /*0590*/  IABS R3, R16 ;  /* 0x0000001000037213 */ /* 0x002fe20000000000 */
[----:B------:R-:W-:Y:S01]  /*05a0*/  HFMA2.MMA R16, -RZ, RZ, 0, 0 ;  /* 0x00000000ff107435 */ /* 0x000fe200000001ff */
[----:B------:R-:W-:Y:S01]  /*05b0*/  LOP3.LUT R30, RZ, R25, RZ, 0x33, !PT ;  /* 0x00000019ff1e7212 */ /* 0x000fe200078e33ff */
[----:B------:R-:W-:Y:S01]  /*05c0*/  IMAD.IADD R31, R4, 0x1, -R31 ;  /* 0x00000001041f7824 */ /* 0x000fe200078e0a1f */
[----:B------:R-:W-:Y:S02]  /*05d0*/  SHF.R.U32.HI R21, RZ, 0x1f, R28 ;  /* 0x0000001fff157819 */ /* 0x000fe4000001161c */
[----:B------:R-:W-:Y:S01]  /*05e0*/  LOP3.LUT R25, RZ, R24, RZ, 0x33, !PT ;  /* 0x00000018ff197212 */ /* 0x000fe200078e33ff */
[----:B------:R-:W-:Y:S01]  /*05f0*/  IMAD.WIDE R22, R31, 0x4, R22 ;  /* 0x000000041f167825 */ /* 0x000fe200078e0216 */
[----:B------:R-:W-:Y:S02]  /*0600*/  LEA.HI.SX32 R28, R28, R21, 0x1c ;  /* 0x000000151c1c7211 */ /* 0x000fe400078fe2ff */
[----:B------:R-:W-:Y:S01]  /*0610*/  IADD3 R21, R6, R25, RZ ;  /* 0x0000001906157210 */ /* 0x000fe20007ffe0ff */
[----:B------:R-:W-:Y:S01]  /*0620*/  IMAD R6, R6, 0x22, RZ ;  /* 0x0000002206067824 */ /* 0x000fe200078e02ff */
[----:B------:R-:W2:Y:S01]  /*0630*/  @!P0 LDG.E.EL R16, desc[UR4][R22.64] ;  /* 0x0000000416108981 */ /* 0x000ea2000c2e1900 */
[----:B------:R-:W-:-:S03]  /*0640*/  IMAD.HI R29, R11, 0x78787879, RZ ;  /* 0x787878790b1d7827 */ /* 0x000fc600078e02ff */
[----:B------:R-:W-:Y:S01]  /*0650*/  LOP3.LUT R6, RZ, R6, RZ, 0x33, !PT ;  /* 0x00000006ff067212 */ /* 0x000fe200078e33ff */
[----:B------:R-:W-:Y:S01]  /*0660*/  IMAD.IADD R15, R15, 0x1, R30 ;  /* 0x000000010f0f7824 */ /* 0x000fe200078e021e */
[----:B------:R-:W-:-:S03]  /*0670*/  SHF.R.U32.HI R26, RZ, 0x1f, R29 ;  /* 0x0000001fff1a7819 */ /* 0x000fc6000001161d */
[----:B------:R-:W-:Y:S01]  /*0680*/  IMAD.IADD R6, R9, 0x1, R6 ;  /* 0x0000000109067824 */ /* 0x000fe200078e0206 */
[----:B------:R-:W-:Y:S01]  /*0690*/  LEA R24, R5, 0x3ff, 0xa ;  /* 0x000003ff05187811 */ /* 0x000fe200078e50ff */
[----:B------:R-:W-:Y:S01]  /*06a0*/  IMAD.MOV.U32 R30, RZ, RZ, RZ ;  /* 0x000000ffff1e7224 */ /* 0x000fe200078e00ff */
[----:B------:R-:W-:Y:S02]  /*06b0*/  LEA.HI.SX32 R26, R29, R26, 0x1c ;  /* 0x0000001a1d1a7211 */ /* 0x000fe400078fe2ff */
[----:B------:R-:W-:Y:S02]  /*06c0*/  IABS R5, R6 ;  /* 0x0000000600057213 */ /* 0x000fe40000000000 */
[----:B------:R-:W-:Y:S01]  /*06d0*/  IABS R6, R10 ;  /* 0x0000000a00067213 */ /* 0x000fe20000000000 */
[----:B------:R-:W-:Y:S01]  /*06e0*/  VIADD R3, R3, 0xffffffe1 ;  /* 0xffffffe103037836 */ /* 0x000fe20000000000 */
[----:B------:R-:W-:Y:S01]  /*06f0*/  IABS R10, R20 ;  /* 0x00000014000a7213 */ /* 0x000fe20000000000 */
[----:B------:R-:W5:Y:S01]  /*0700*/  @!P0 LDG.E.EL R30, desc[UR4][R22.64] ;  /* 0x00000004161e8981 */ /* 0x000f62000c2e1900 */
[----:B------:R-:W-:Y:S01]  /*0710*/  IADD3 R2, R5, -0x1f, RZ ;  /* 0xffffffe105027810 */ /* 0x000fe20007ffe0ff */
[----:B------:R-:W-:Y:S01]  /*0720*/  IMAD R27, R27, 0x22, RZ ;  /* 0x000000221b1b7824 */ /* 0x000fe200078e02ff */
[----:B------:R-:W-:Y:S01]  /*0730*/  IADD3 R5, R6, -0x1f, RZ ;  /* 0xffffffe106057810 */ /* 0x000fe20007ffe0ff */
[----:B------:R-:W-:-:S02]  /*0740*/  IMAD R26, R26, 0x22, RZ ;  /* 0x000000221a1a7824 */ /* 0x000fc400078e02ff */
[----:B------:R-:W-:Y:S01]  /*0750*/  VIADD R6, R10, 0xffffffe1 ;  /* 0xffffffe10a067836 */ /* 0x000fe20000000000 */
[----:B------:R-:W-:Y:S02]  /*0760*/  IABS R10, R3 ;  /* 0x00000003000a7213 */ /* 0x000fe40000000000 */
[----:B------:R-:W-:Y:S02]  /*0770*/  LOP3.LUT R27, RZ, R27, RZ, 0x33, !PT ;  /* 0x0000001bff1b7212 */ /* 0x000fe400078e33ff */
[----:B------:R-:W-:Y:S02]  /*0780*/  LOP3.LUT R26, RZ, R26, RZ, 0x33, !PT ;  /* 0x0000001aff1a7212 */ /* 0x000fe400078e33ff */
[----:B------:R-:W-:Y:S01]  /*0790*/  IABS R25, R5 ;  /* 0x0000000500197213 */ /* 0x000fe20000000000 */
[----:B------:R-:W-:Y:S01]  /*07a0*/  IMAD.MOV.U32 R5, RZ, RZ, R10 ;  /* 0x000000ffff057224 */ /* 0x000fe200078e000a */
[----:B------:R-:W-:Y:S02]  /*07b0*/  IABS R2, R2 ;  /* 0x0000000200027213 */ /* 0x000fe40000000000 */
[----:B------:R-:W-:-:S02]  /*07c0*/  IABS R10, R18 ;  /* 0x00000012000a7213 */ /* 0x000fc40000000000 */
[----:B------:R-:W-:Y:S01]  /*07d0*/  IABS R13, R13 ;  /* 0x0000000d000d7213 */ /* 0x000fe20000000000 */
[----:B------:R-:W-:Y:S01]  /*07e0*/  IMAD R28, R28, 0x22, RZ ;  /* 0x000000221c1c7824 */ /* 0x000fe200078e02ff */
[----:B------:R-:W-:Y:S01]  /*07f0*/  IADD3 R11, R11, R26, RZ ;  /* 0x0000001a0b0b7210 */ /* 0x000fe20007ffe0ff */
[----:B------:R-:W-:Y:S01]  /*0800*/  IMAD.IADD R8, R8, 0x1, R27 ;  /* 0x0000000108087824 */ /* 0x000fe200078e021b */
[----:B------:R-:W-:Y:S01]  /*0810*/  IABS R27, R6 ;  /* 0x00000006001b7213 */ /* 0x000fe20000000000 */
[----:B------:R-:W-:Y:S01]  /*0820*/  VIADD R10, R10, 0xffffffe1 ;  /* 0xffffffe10a0a7836 */ /* 0x000fe20000000000 */
[----:B------:R-:W-:Y:S02]  /*0830*/  MOV R3, R2 ;  /* 0x0000000200037202 */ /* 0x000fe40000000f00 */
[----:B------:R-:W-:Y:S01]  /*0840*/  IABS R7, R7 ;  /* 0x0000000700077213 */ /* 0x000fe20000000000 */
[----:B------:R-:W-:Y:S01]  /*0850*/  VIADD R13, R13, 0xffffffe1 ;  /* 0xffffffe10d0d7836 */ /* 0x000fe20000000000 */
[----:B------:R-:W-:-:S02]  /*0860*/  IABS R11, R11 ;  /* 0x0000000b000b7213 */ /* 0x000fc40000000000 */
[----:B------:R-:W-:Y:S01]  /*0870*/  IABS R15, R15 ;  /* 0x0000000f000f7213 */ /* 0x000fe20000000000 */
[C---:B------:R-:W-:Y:S01]  /*0880*/  IMAD.IADD R5, R24.reuse, 0x1, -R5 ;  /* 0x0000000118057824 */ /* 0x040fe200078e0a05 */
[----:B------:R-:W-:Y:S01]  /*0890*/  LOP3.LUT R28, RZ, R28, RZ, 0x33, !PT ;  /* 0x0000001cff1c7212 */ /* 0x000fe200078e33ff */
[----:B------:R-:W-:Y:S01]  /*08a0*/  IMAD.IADD R2, R24, 0x1, -R27 ;  /* 0x0000000118027824 */ /* 0x000fe200078e0a1b */
[----:B------:R-:W-:Y:S02]  /*08b0*/  IADD3 R6, R24, -R3, RZ ;  /* 0x8000000318067210 */ /* 0x000fe40007ffe0ff */
[----:B------:R-:W-:Y:S02]  /*08c0*/  IADD3 R7, R7, -0x1f, RZ ;  /* 0xffffffe107077810 */ /* 0x000fe40007ffe0ff */
[----:B------:R-:W-:Y:S02]  /*08d0*/  IADD3 R3, R24, -R25, RZ ;  /* 0x8000001918037210 */ /* 0x000fe40007ffe0ff */
[----:B------:R-:W-:-:S02]  /*08e0*/  IABS R18, R21 ;  /* 0x0000001500127213 */ /* 0x000fc40000000000 */
[----:B------:R-:W-:Y:S01]  /*08f0*/  IABS R24, R10 ;  /* 0x0000000a00187213 */ /* 0x000fe20000000000 */
[----:B------:R-:W-:Y:S01]  /*0900*/  IMAD.MOV.U32 R10, RZ, RZ, R11 ;  /* 0x000000ffff0a7224 */ /* 0x000fe200078e000b */
[----:B------:R-:W-:Y:S02]  /*0910*/  IADD3 R15, R15, -0x1f, RZ ;  /* 0xffffffe10f0f7810 */ /* 0x000fe40007ffe0ff */
[----:B------:R-:W-:Y:S01]  /*0920*/  IABS R25, R13 ;  /* 0x0000000d00197213 */ /* 0x000fe20000000000 */
[----:B------:R-:W-:Y:S01]  /*0930*/  IMAD.IADD R19, R19, 0x1, R28 ;  /* 0x0000000113137824 */ /* 0x000fe200078e021c */
[----:B------:R-:W-:Y:S02]  /*0940*/  IABS R21, R7 ;  /* 0x0000000700157213 */ /* 0x000fe40000000000 */
[----:B------:R-:W-:Y:S01]  /*0950*/  IADD3 R7, R18, -0x1f, RZ ;  /* 0xffffffe112077810 */ /* 0x000fe20007ffe0ff */
[----:B------:R-:W-:Y:S01]  /*0960*/  VIADD R10, R10, 0xffffffe1 ;  /* 0xffffffe10a0a7836 */ /* 0x000fe20000000000 */
[----:B------:R-:W-:Y:S01]  /*0970*/  IABS R26, R15 ;  /* 0x0000000f001a7213 */ /* 0x000fe20000000000 */
[----:B------:R-:W-:Y:S01]  /*0980*/  IMAD.MOV.U32 R11, RZ, RZ, R25 ;  /* 0x000000ffff0b7224 */ /* 0x000fe200078e0019 */
[----:B------:R-:W-:-:S02]  /*0990*/  MOV R13, R21 ;  /* 0x00000015000d7202 */ /* 0x000fc40000000f00 */
[----:B------:R-:W-:Y:S02]  /*09a0*/  LEA R4, R4, 0x3ff, 0xa ;  /* 0x000003ff04047811 */ /* 0x000fe400078e50ff */
[----:B------:R-:W-:Y:S01]  /*09b0*/  IABS R21, R7 ;  /* 0x0000000700157213 */ /* 0x000fe20000000000 */
[----:B------:R-:W-:Y:S01]  /*09c0*/  IMAD.MOV.U32 R15, RZ, RZ, R24 ;  /* 0x000000ffff0f7224 */ /* 0x000fe200078e0018 */
[----:B------:R-:W-:Y:S01]  /*09d0*/  IABS R20, R19 ;  /* 0x0000001300147213 */ /* 0x000fe20000000000 */
[----:B------:R-:W1:Y:S01]  /*09e0*/  LDC.64 R24, c[0x0][0x218] ;  /* 0x00008600ff187b82 */ /* 0x000e620000000a00 */
[----:B------:R-:W-:Y:S02]  /*09f0*/  MOV R19, R26 ;  /* 0x0000001a00137202 */ /* 0x000fe40000000f00 */
[----:B------:R-:W-:Y:S02]  /*0a00*/  IABS R10, R10 ;  /* 0x0000000a000a7213 */ /* 0x000fe40000000000 */
[----:B------:R-:W-:Y:S01]  /*0a10*/  IADD3 R7, R4, -R11, RZ ;  /* 0x8000000b04077210 */ /* 0x000fe20007ffe0ff */
[----:B------:R-:W-:Y:S01]  /*0a20*/  IMAD R11, R21, -0x20, R6 ;  /* 0xffffffe0150b7824 */ /* 0x000fe200078e0206 */
[----:B------:R-:W-:Y:S01]  /*0a30*/  IADD3 R13, R4, -R13, RZ ;  /* 0x8000000d040d7210 */ /* 0x000fe20007ffe0ff */
[----:B------:R-:W-:-:S02]  /*0a40*/  IMAD.IADD R15, R4, 0x1, -R15 ;  /* 0x00000001040f7824 */ /* 0x000fc400078e0a0f */
[----:B------:R-:W-:Y:S01]  /*0a50*/  IMAD.IADD R4, R4, 0x1, -R19 ;  /* 0x0000000104047824 */ /* 0x000fe200078e0a13 */
[----:B------:R-:W-:Y:S01]  /*0a60*/  CS2R R18, SRZ ;  /* 0x0000000000127805 */ /* 0x000fe2000001ff00 */
[----:B------:R-:W-:Y:S02]  /*0a70*/  IMAD.MOV.U32 R6, RZ, RZ, R10 ;  /* 0x000000ffff067224 */ /* 0x000fe400078e000a */
[----:B----4-:R-:W-:-:S03]  /*0a80*/  IMAD.WIDE R10, R11, 0x4, R36 ;  /* 0x000000040b0a7825 */ /* 0x010fc600078e0224 */
[----:B------:R-:W4:Y:S01]  /*0a90*/  @!P0 LDG.E.EL R19, desc[UR4][R22.64] ;  /* 0x0000000416138981 */ /* 0x000f22000c2e1900 */
[----:B------:R-:W-:-:S03]  /*0aa0*/  IMAD R13, R6, -0x20, R13 ;  /* 0xffffffe0060d7824 */ /* 0x000fc600078e020d */
[----:B------:R1:W4:Y:S01]  /*0ab0*/  @!P1 LDG.E.EL R18, desc[UR4][R10.64] ;  /* 0x000000040a129981 */ /* 0x000322000c2e1900 */
[----:B------:R-:W-:Y:S01]  /*0ac0*/  IMAD.WIDE R38, R13, 0x4, R36 ;  /* 0x000000040d267825 */ /* 0x000fe200078e0224 */
[----:B01----:R-:W-:-:S06]  /*0ad0*/  CS2R R10, SRZ ;  /* 0x00000000000a7805 */ /* 0x003fcc000001ff00 */
[----:B------:R0:W4:Y:S01]  /*0ae0*/  @!P0 LDG.E.EL R11, desc[UR4][R38.64] ;  /* 0x00000004260b8981 */ /* 0x000122000c2e1900 */
[----:B------:R-:W-:Y:S02]  /*0af0*/  IABS R8, R8 ;  /* 0x0000000800087213 */ /* 0x000fe40000000000 */
[----:B0-----:R-:W-:-:S06]  /*0b00*/  CS2R R38, SRZ ;  /* 0x0000000000267805 */ /* 0x001fcc000001ff00 */
[----:B------:R-:W4:Y:S01]  /*0b10*/  @!P0 LDG.E.EL R39, desc[UR4][R22.64] ;  /* 0x0000000416278981 */ /* 0x000f22000c2e1900 */
[----:B------:R-:W-:Y:S01]  /*0b20*/  IADD3 R8, R8, -0x1f, RZ ;  /* 0xffffffe108087810 */ /* 0x000fe20007ffe0ff */
[----:B------:R-:W-:Y:S01]  /*0b30*/  IMAD R29, R6, -0x20, R15 ;  /* 0xffffffe0061d7824 */ /* 0x000fe200078e020f */
[----:B------:R-:W-:Y:S01]  /*0b40*/  HFMA2.MMA R6, -RZ, RZ, 0, 0 ;  /* 0x00000000ff067435 */ /* 0x000fe200000001ff */
[----:B------:R-:W-:Y:S01]  /*0b50*/  IMAD R21, R21, -0x20, R5 ;  /* 0xffffffe015157824 */ /* 0x000fe200078e0205 */
[----:B------:R-:W-:Y:S02]  /*0b60*/  IABS R41, R8 ;  /* 0x0000000800297213 */ /* 0x000fe40000000000 */
[----:B------:R-:W-:Y:S01]  /*0b70*/  MOV R8, R20 ;  /* 0x0000001400087202 */ /* 0x000fe20000000f00 */
[----:B------:R-:W-:-:S03]  /*0b80*/  IMAD.WIDE R20, R21, 0x4, R36 ;  /* 0x0000000415147825 */ /* 0x000fc600078e0224 */
[----:B------:R-:W-:Y:S01]  /*0b90*/  IADD3 R5, R8, -0x1f, RZ ;  /* 0xffffffe108057810 */ /* 0x000fe20007ffe0ff */
[----:B------:R-:W-:Y:S01]  /*0ba0*/  IMAD.WIDE R28, R29, 0x4, R36 ;  /* 0x000000041d1c7825 */ /* 0x000fe200078e0224 */
[----:B------:R0:W4:Y:S02]  /*0bb0*/  @!P1 LDG.E.EL R6, desc[UR4][R20.64] ;  /* 0x0000000414069981 */ /* 0x000124000c2e1900 */
[----:B------:R-:W-:Y:S01]  /*0bc0*/  IABS R5, R5 ;  /* 0x0000000500057213 */ /* 0x000fe20000000000 */
[----:B------:R-:W-:Y:S01]  /*0bd0*/  IMAD R3, R41, -0x20, R3 ;  /* 0xffffffe029037824 */ /* 0x000fe200078e0203 */
[----:B------:R1:W4:Y:S01]  /*0be0*/  @!P0 LDG.E.EL R10, desc[UR4][R28.64] ;  /* 0x000000041c0a8981 */ /* 0x000322000c2e1900 */
[----:B------:R-:W-:Y:S01]  /*0bf0*/  IMAD.WIDE R26, R35, 0x4, R24 ;  /* 0x00000004231a7825 */ /* 0x000fe200078e0218 */
[----:B0-----:R-:W0:Y:S03]  /*0c00*/  LDC.64 R20, c[0x0][0x228] ;  /* 0x00008a00ff147b82 */ /* 0x001e260000000a00 */
[----:B------:R-:W-:-:S02]  /*0c10*/  IMAD R41, R41, -0x20, R2 ;  /* 0xffffffe029297824 */ /* 0x000fc400078e0202 */
[----:B-1----:R-:W-:-:S03]  /*0c20*/  IMAD.WIDE R28, R31, 0x4, R24 ;  /* 0x000000041f1c7825 */ /* 0x002fc600078e0218 */
[----:B------:R-:W1:Y:S01]  /*0c30*/  LDC.64 R24, c[0x0][0x230] ;  /* 0x00008c00ff187b82 */ /* 0x000e620000000a00 */
[C---:B------:R-:W-:Y:S02]  /*0c40*/  IMAD R7, R5.reuse, -0x20, R7 ;  /* 0xffffffe005077824 */ /* 0x040fe400078e0207 */
[----:B------:R-:W-:Y:S02]  /*0c50*/  IMAD.MOV.U32 R15, RZ, RZ, RZ ;  /* 0x000000ffff0f7224 */ /* 0x000fe400078e00ff */
[----:B------:R-:W-:Y:S02]  /*0c60*/  IMAD R5, R5, -0x20, R4 ;  /* 0xffffffe005057824 */ /* 0x000fe400078e0204 */
[----:B------:R-:W-:Y:S01]  /*0c70*/  IMAD.WIDE R2, R3, 0x4, R36 ;  /* 0x0000000403027825 */ /* 0x000fe200078e0224 */
[----:B------:R-:W-:-:S03]  /*0c80*/  HFMA2.MMA R13, -RZ, RZ, 0, 0 ;  /* 0x00000000ff0d7435 */ /* 0x000fc600000001ff */
[--C-:B------:R-:W-:Y:S01]  /*0c90*/  IMAD.WIDE R40, R41, 0x4, R36.reuse ;  /* 0x0000000429287825 */ /* 0x100fe200078e0224 */
[----:B------:R3:W4:Y:S03]  /*0ca0*/  @!P1 LDG.E.EL R15, desc[UR4][R2.64] ;  /* 0x00000004020f9981 */ /* 0x000726000c2e1900 */
[--C-:B------:R-:W-:Y:S01]  /*0cb0*/  IMAD.WIDE R32, R7, 0x4, R36.reuse ;  /* 0x0000000407207825 */ /* 0x100fe200078e0224 */
[----:B------:R-:W-:Y:S02]  /*0cc0*/  MOV R8, RZ ;  /* 0x000000ff00087202 */ /* 0x000fe40000000f00 */
[----:B------:R-:W4:Y:S01]  /*0cd0*/  @!P1 LDG.E.EL R13, desc[UR4][R26.64] ;  /* 0x000000041a0d9981 */ /* 0x000f22000c2e1900 */
[----:B------:R-:W-:Y:S01]  /*0ce0*/  IMAD.WIDE R36, R5, 0x4, R36 ;  /* 0x0000000405247825 */ /* 0x000fe200078e0224 */
[----:B------:R-:W-:Y:S02]  /*0cf0*/  CS2R R4, SRZ ;  /* 0x0000000000047805 */ /* 0x000fe4000001ff00 */
[----:B---3--:R-:W-:Y:S01]  /*0d00*/  CS2R R2, SRZ ;  /* 0x0000000000027805 */ /* 0x008fe2000001ff00 */
[----:B------:R-:W-:Y:S01]  /*0d10*/  IMAD.MOV.U32 R7, RZ, RZ, RZ ;  /* 0x000000ffff077224 */ /* 0x000fe200078e00ff */
[----:B------:R-:W3:Y:S04]  /*0d20*/  @!P0 LDG.E.EL R8, desc[UR4][R32.64] ;  /* 0x0000000420088981 */ /* 0x000ee8000c2e1900 */
[----:B------:R-:W3:Y:S04]  /*0d30*/  @!P1 LDG.E.EL R5, desc[UR4][R26.64] ;  /* 0x000000041a059981 */ /* 0x000ee8000c2e1900 */
[----:B------:R-:W3:Y:S04]  /*0d40*/  @!P1 LDG.E.EL R3, desc[UR4][R26.64] ;  /* 0x000000041a039981 */ /* 0x000ee8000c2e1900 */
[----:B------:R0:W3:Y:S04]  /*0d50*/  @!P1 LDG.E.EL R2, desc[UR4][R26.64] ;  /* 0x000000041a029981 */ /* 0x0000e8000c2e1900 */
[----:B------:R1:W3:Y:S04]  /*0d60*/  @!P1 LDG.E.EL R4, desc[UR4][R40.64] ;  /* 0x0000000428049981 */ /* 0x0002e8000c2e1900 */
[----:B------:R1:W3:Y:S01]  /*0d70*/  @!P0 LDG.E.EL R7, desc[UR4][R36.64] ;  /* 0x0000000424078981 */ /* 0x0002e2000c2e1900 */
[----:B0-----:R-:W-:Y:S01]  /*0d80*/  IMAD.WIDE R26, R35, 0x4, R20 ;  /* 0x00000004231a7825 */ /* 0x001fe200078e0214 */
[----:B------:R-:W-:-:S02]  /*0d90*/  CS2R R32, SRZ ;  /* 0x0000000000207805 */ /* 0x000fc4000001ff00 */
[----:B-1----:R-:W-:Y:S01]  /*0da0*/  CS2R R40, SRZ ;  /* 0x0000000000287805 */ /* 0x002fe2000001ff00 */
[----:B------:R-:W-:Y:S01]  /*0db0*/  IMAD.MOV.U32 R34, RZ, RZ, RZ ;  /* 0x000000ffff227224 */ /* 0x000fe200078e00ff */
[----:B------:R-:W3:Y:S01]  /*0dc0*/  @!P1 LDG.E.EL R38, desc[UR4][R26.64] ;  /* 0x000000041a269981 */ /* 0x000ee2000c2e1900 */
[----:B------:R-:W-:Y:S01]  /*0dd0*/  CS2R R36, SRZ ;  /* 0x0000000000247805 */ /* 0x000fe2000001ff00 */
[----:B------:R-:W-:Y:S02]  /*0de0*/  IMAD.WIDE R22, R35, 0x4, R24 ;  /* 0x0000000423167825 */ /* 0x000fe400078e0218 */
[----:B------:R-:W3:Y:S01]  /*0df0*/  @!P1 LDG.E.EL R41, desc[UR4][R26.64] ;  /* 0x000000041a299981 */ /* 0x000ee2000c2e1900 */
[----:B------:R-:W-:Y:S02]  /*0e00*/  CS2R R44, SRZ ;  /* 0x00000000002c7805 */ /* 0x000fe4000001ff00 */
[----:B------:R-:W-:Y:S01]  /*0e10*/  MOV R35, RZ ;  /* 0x000000ff00237202 */ /* 0x000fe20000000f00 */
[----:B------:R-:W3:Y:S04]  /*0e20*/  @!P1 LDG.E.EL R40, desc[UR4][R26.64] ;  /* 0x000000041a289981 */ /* 0x000ee8000c2e1900 */
[----:B------:R0:W3:Y:S01]  /*0e30*/  @!P1 LDG.E.EL R36, desc[UR4][R26.64] ;  /* 0x000000041a249981 */ /* 0x0000e2000c2e1900 */
[----:B------:R-:W-:Y:S01]  /*0e40*/  CS2R R42, SRZ ;  /* 0x00000000002a7805 */ /* 0x000fe2000001ff00 */
[----:B------:R-:W-:-:S02]  /*0e50*/  IMAD.WIDE R20, R31, 0x4, R20 ;  /* 0x000000041f147825 */ /* 0x000fc400078e0214 */
[----:B------:R-:W3:Y:S04]  /*0e60*/  @!P0 LDG.E.EL R32, desc[UR4][R28.64] ;  /* 0x000000041c208981 */ /* 0x000ee8000c2e1900 */
[----:B------:R-:W3:Y:S01]  /*0e70*/  @!P0 LDG.E.EL R33, desc[UR4][R28.64] ;  /* 0x000000041c218981 */ /* 0x000ee2000c2e1900 */
[----:B0-----:R-:W-:-:S03]  /*0e80*/  CS2R R26, SRZ ;  /* 0x00000000001a7805 */ /* 0x001fc6000001ff00 */
[----:B------:R-:W3:Y:S04]  /*0e90*/  @!P0 LDG.E.EL R37, desc[UR4][R28.64] ;  /* 0x000000041c258981 */ /* 0x000ee8000c2e1900 */
[----:B------:R0:W3:Y:S01]  /*0ea0*/  @!P0 LDG.E.EL R34, desc[UR4][R28.64] ;  /* 0x000000041c228981 */ /* 0x0000e2000c2e1900 */
[----:B------:R-:W-:-:S03]  /*0eb0*/  IMAD.WIDE R24, R31, 0x4, R24 ;  /* 0x000000041f187825 */ /* 0x000fc600078e0218 */
[----:B------:R-:W3:Y:S04]  /*0ec0*/  @!P1 LDG.E.EL R44, desc[UR4][R22.64] ;  /* 0x00000004162c9981 */ /* 0x000ee8000c2e1900 */
[----:B------:R-:W3:Y:S01]  /*0ed0*/  @!P1 LDG.E.EL R27, desc[UR4][R22.64] ;  /* 0x00000004161b9981 */ /* 0x000ee2000c2e1900 */
[----:B0-----:R-:W-:-:S03]  /*0ee0*/  CS2R R28, SRZ ;  /* 0x00000000001c7805 */ /* 0x001fc6000001ff00 */
[----:B------:R-:W3:Y:S04]  /*0ef0*/  @!P1 LDG.E.EL R35, desc[UR4][R22.64] ;  /* 0x0000000416239981 */ /* 0x000ee8000c2e1900 */
[----:B------:R-:W3:Y:S01]  /*0f00*/  @!P1 LDG.E.EL R45, desc[UR4][R22.64] ;  /* 0x00000004162d9981 */ /* 0x000ee2000c2e1900 */
[----:B------:R-:W-:-:S03]  /*0f10*/  IMAD.MOV.U32 R31, RZ, RZ, RZ ;  /* 0x000000ffff1f7224 */ /* 0x000fc600078e00ff */
[----:B------:R-:W3:Y:S04]  /*0f20*/  @!P0 LDG.E.EL R28, desc[UR4][R20.64] ;  /* 0x00000004141c8981 */ /* 0x000ee8000c2e1900 */
[----:B------:R-:W3:Y:S04]  /*0f30*/  @!P0 LDG.E.EL R43, desc[UR4][R20.64] ;  /* 0x00000004142b8981 */ /* 0x000ee8000c2e1900 */
[----:B------:R-:W3:Y:S04]  /*0f40*/  @!P0 LDG.E.EL R42, desc[UR4][R20.64] ;  /* 0x00000004142a8981 */ /* 0x000ee8000c2e1900 */
[----:B------:R0:W3:Y:S04]  /*0f50*/  @!P0 LDG.E.EL R29, desc[UR4][R20.64] ;  /* 0x00000004141d8981 */ /* 0x0000e8000c2e1900 */
[----:B------:R-:W3:Y:S04]  /*0f60*/  @!P0 LDG.E.EL R31, desc[UR4][R24.64] ;  /* 0x00000004181f8981 */ /* 0x000ee8000c2e1900 */
[----:B------:R-:W3:Y:S01]  /*0f70*/  @!P0 LDG.E.EL R26, desc[UR4][R24.64] ;  /* 0x00000004181a8981 */ /* 0x000ee2000c2e1900 */
[----:B0-----:R-:W-:-:S06]  /*0f80*/  CS2R R20, SRZ ;  /* 0x0000000000147805 */ /* 0x001fcc000001ff00 */
[----:B------:R-:W3:Y:S04]  /*0f90*/  @!P0 LDG.E.EL R21, desc[UR4][R24.64] ;  /* 0x0000000418158981 */ /* 0x000ee8000c2e1900 */
[----:B------:R0:W3:Y:S01]  /*0fa0*/  @!P0 LDG.E.EL R20, desc[UR4][R24.64] ;  /* 0x0000000418148981 */ /* 0x0000e2000c2e1900 */
[----:B--2---:R-:W-:-:S04]  /*0fb0*/  FADD R0, R0, 9.9999997473787516356e-06 ;  /* 0x3727c5ac00007421 */ /* 0x004fc80000000000 */
[----:B------:R-:W1:Y:S01]  /*0fc0*/  MUFU.SQRT R23, R0 ;  /* 0x0000000000177308 */ /* 0x000e620000002000 */
[----:B------:R-:W-:Y:S01]  /*0fd0*/  FADD R22, R17, 9.9999997473787516356e-06 ;  /* 0x3727c5ac11167421 */ /* 0x000fe20000000000 */
[C---:B-1----:R-:W-:Y:S02]  /*0fe0*/  FSETP.GT.AND P2, PT, R23.reuse, 8.50705917302346158658e+37, PT ;  /* 0x7e8000001700780b */ /* 0x042fe40003f44000 */
[----:B------:R-:W-:-:S04]  /*0ff0*/  FSETP.GEU.AND P3, PT, R23, 1.175494350822287508e-38, PT ;  /* 0x008000001700780b */ /* 0x000fc80003f6e000 */
[----:B------:R-:W1:Y:S01]  /*1000*/  MUFU.SQRT R22, R22 ;  /* 0x0000001600167308 */ /* 0x000e620000002000 */
[----:B------:R-:W-:-:S06]  /*1010*/  HFMA2.MMA R0, -RZ, RZ, 1.625, 0 ;  /* 0x3e800000ff007435 */ /* 0x000fcc00000001ff */
[----:B------:R-:W-:-:S04]  /*1020*/  @P2 FMUL R23, R23, 0.25 ;  /* 0x3e80000017172820 */ /* 0x000fc80000400000 */
[----:B------:R-:W-:Y:S01]  /*1030*/  @!P3 FMUL R23, R23, 16777216 ;  /* 0x4b8000001717b820 */ /* 0x000fe20000400000 */
[----:B0-----:R-:W-:Y:S02]  /*1040*/  FSEL R24, R0, 1, P2 ;  /* 0x3f80000000187808 */ /* 0x001fe40001000000 */
[----:B-1----:R-:W-:-:S03]  /*1050*/  FSETP.GT.AND P2, PT, R22, 8.50705917302346158658e+37, PT ;  /* 0x7e8000001600780b */ /* 0x002fc60003f44000 */
[----:B------:R-:W0:Y:S01]  /*1060*/  MUFU.RCP R23, R23 ;  /* 0x0000001700177308 */ /* 0x000e220000001000 */
[----:B------:R-:W-:Y:S01]  /*1070*/  @!P3 FMUL R24, R24, 16777216 ;  /* 0x4b8000001818b820 */ /* 0x000fe20000400000 */
[----:B------:R-:W-:-:S08]  /*1080*/  FSETP.GEU.AND P3, PT, R22, 1.175494350822287508e-38, PT ;  /* 0x008000001600780b */ /* 0x000fd00003f6e000 */
[----:B------:R-:W-:Y:S01]  /*1090*/  @P2 FMUL R22, R22, 0.25 ;  /* 0x3e80000016162820 */ /* 0x000fe20000400000 */
[----:B0-----:R-:W-:Y:S01]  /*10a0*/  FMUL R17, R23, R24 ;  /* 0x0000001817117220 */ /* 0x001fe20000400000 */
[----:B-----5:R-:W-:-:S03]  /*10b0*/  FADD R23, R14, 9.9999997473787516356e-06 ;  /* 0x3727c5ac0e177421 */ /* 0x020fc60000000000 */
[----:B------:R-:W-:Y:S01]  /*10c0*/  @!P3 FMUL R22, R22, 16777216 ;  /* 0x4b8000001616b820 */ /* 0x000fe20000400000 */
[----:B------:R-:W0:Y:S01]  /*10d0*/  MUFU.SQRT R24, R23 ;  /* 0x0000001700187308 */ /* 0x000e220000002000 */
[----:B------:R-:W-:-:S07]  /*10e0*/  FSEL R14, R0, 1, P2 ;  /* 0x3f800000000e7808 */ /* 0x000fce0001000000 */
[----:B------:R1:W2:Y:S01]  /*10f0*/  MUFU.RCP R25, R22 ;  /* 0x0000001600197308 */ /* 0x0002a20000001000 */
[----:B------:R-:W-:Y:S01]  /*1100*/  @!P3 FMUL R14, R14, 16777216 ;  /* 0x4b8000000e0eb820 */ /* 0x000fe20000400000 */
[----:B0-----:R-:W-:Y:S01]  /*1110*/  FSETP.GT.AND P2, PT, R24, 8.50705917302346158658e+37, PT ;  /* 0x7e8000001800780b */ /* 0x001fe20003f44000 */
[----:B-1----:R-:W-:Y:S01]  /*1120*/  FADD R22, R12, 9.9999997473787516356e-06 ;  /* 0x3727c5ac0c167421 */ /* 0x002fe20000000000 */
[----:B------:R-:W-:Y:S01]  /*1130*/  FSETP.GEU.AND P3, PT, R24, 1.175494350822287508e-38, PT ;  /* 0x008000001800780b */ /* 0x000fe20003f6e000 */
[----:B--2---:R-:W-:-:S03]  /*1140*/  FMUL R14, R25, R14 ;  /* 0x0000000e190e7220 */ /* 0x004fc60000400000 */
[----:B------:R-:W0:Y:S07]  /*1150*/  MUFU.SQRT R25, R22 ;  /* 0x0000001600197308 */ /* 0x000e2e0000002000 */
[----:B------:R-:W-:Y:S01]  /*1160*/  @P2 FMUL R24, R24, 0.25 ;  /* 0x3e80000018182820 */ /* 0x000fe20000400000 */
[----:B------:R-:W-:-:S03]  /*1170*/  FSEL R23, R0, 1, P2 ;  /* 0x3f80000000177808 */ /* 0x000fc60001000000 */
[----:B------:R-:W-:Y:S02]  /*1180*/  @!P3 FMUL R24, R24, 16777216 ;  /* 0x4b8000001818b820 */ /* 0x000fe40000400000 */
[----:B------:R-:W-:Y:S01]  /*1190*/  @!P3 FMUL R23, R23, 16777216 ;  /* 0x4b8000001717b820 */ /* 0x000fe20000400000 */
[----:B0-----:R-:W-:-:S03]  /*11a0*/  FSETP.GT.AND P2, PT, R25, 8.50705917302346158658e+37, PT ;  /* 0x7e8000001900780b */ /* 0x001fc60003f44000 */
[----:B------:R-:W0:Y:S01]  /*11b0*/  MUFU.RCP R24, R24 ;  /* 0x0000001800187308 */ /* 0x000e220000001000 */
[----:B------:R-:W-:-:S09]  /*11c0*/  FSETP.GEU.AND P3, PT, R25, 1.175494350822287508e-38, PT ;  /* 0x008000001900780b */ /* 0x000fd20003f6e000 */
[----:B------:R-:W-:Y:S01]  /*11d0*/  @P2 FMUL R25, R25, 0.25 ;  /* 0x3e80000019192820 */ /* 0x000fe20000400000 */
[----:B0-----:R-:W-:-:S03]  /*11e0*/  FMUL R12, R24, R23 ;  /* 0x00000017180c7220 */ /* 0x001fc60000400000 */
[----:B------:R-:W-:Y:S01]  /*11f0*/  @!P3 FMUL R25, R25, 16777216 ;  /* 0x4b8000001919b820 */ /* 0x000fe20000400000 */
[----:B------:R-:W-:-:S04]  /*1200*/  FADD R23, R16, 9.9999997473787516356e-06 ;  /* 0x3727c5ac10177421 */ /* 0x000fc80000000000 */
[----:B------:R-:W0:Y:S01]  /*1210*/  MUFU.SQRT R24, R23 ;  /* 0x0000001700187308 */ /* 0x000e220000002000 */
[----:B------:R-:W-:-:S07]  /*1220*/  FSEL R16, R0, 1, P2 ;  /* 0x3f80000000107808 */ /* 0x000fce0001000000 */
[----:B------:R-:W1:Y:S01]  /*1230*/  MUFU.RCP R25, R25 ;  /* 0x0000001900197308 */ /* 0x000e620000001000 */
[----:B------:R-:W-:Y:S01]  /*1240*/  @!P3 FMUL R16, R16, 16777216 ;  /* 0x4b8000001010b820 */ /* 0x000fe20000400000 */
[----:B------:R-:W-:Y:S01]  /*1250*/  FADD R30, R30, 9.9999997473787516356e-06 ;  /* 0x3727c5ac1e1e7421 */ /* 0x000fe20000000000 */
[C---:B0-----:R-:W-:Y:S02]  /*1260*/  FSETP.GT.AND P2, PT, R24.reuse, 8.50705917302346158658e+37, PT ;  /* 0x7e8000001800780b */ /* 0x041fe40003f44000 */
[----:B------:R-:W-:Y:S01]  /*1270*/  FSETP.GEU.AND P3, PT, R24, 1.175494350822287508e-38, PT ;  /* 0x008000001800780b */ /* 0x000fe20003f6e000 */
[----:B-1----:R-:W-:Y:S02]  /*1280*/  FMUL R16, R25, R16 ;  /* 0x0000001019107220 */ /* 0x002fe40000400000 */
[----:B------:R-:W0:Y:S01]  /*1290*/  MUFU.SQRT R25, R30 ;  /* 0x0000001e00197308 */ /* 0x000e220000002000 */
[----:B------:R-:W-:-:S07]  /*12a0*/  FSEL R23, R0, 1, P2 ;  /* 0x3f80000000177808 */ /* 0x000fce0001000000 */
[----:B------:R-:W-:-:S04]  /*12b0*/  @P2 FMUL R24, R24, 0.25 ;  /* 0x3e80000018182820 */ /* 0x000fc80000400000 */
[----:B------:R-:W-:Y:S01]  /*12c0*/  @!P3 FMUL R24, R24, 16777216 ;  /* 0x4b8000001818b820 */ /* 0x000fe20000400000 */
[----:B------:R-:W-:Y:S01]  /*12d0*/  @!P3 FMUL R23, R23, 16777216 ;  /* 0x4b8000001717b820 */ /* 0x000fe20000400000 */
[C---:B0-----:R-:W-:Y:S02]  /*12e0*/  FSETP.GT.AND P2, PT, R25.reuse, 8.50705917302346158658e+37, PT ;  /* 0x7e8000001900780b */ /* 0x041fe40003f44000 */
[----:B------:R-:W0:Y:S01]  /*12f0*/  MUFU.RCP R22, R24 ;  /* 0x0000001800167308 */ /* 0x000e220000001000 */
[----:B------:R-:W-:-:S10]  /*1300*/  FSETP.GEU.AND P3, PT, R25, 1.175494350822287508e-38, PT ;  /* 0x008000001900780b */ /* 0x000fd40003f6e000 */
[----:B------:R-:W-:-:S04]  /*1310*/  @P2 FMUL R25, R25, 0.25 ;  /* 0x3e80000019192820 */ /* 0x000fc80000400000 */
[----:B------:R-:W-:Y:S01]  /*1320*/  @!P3 FMUL R25, R25, 16777216 ;  /* 0x4b8000001919b820 */ /* 0x000fe20000400000 */
[----:B0-----:R-:W-:Y:S01]  /*1330*/  FMUL R22, R22, R23 ;  /* 0x0000001716167220 */ /* 0x001fe20000400000 */
[----:B----4-:R-:W-:-:S04]  /*1340*/  FADD R23, R19, 9.9999997473787516356e-06 ;  /* 0x3727c5ac13177421 */ /* 0x010fc80000000000 */
[----:B------:R-:W0:Y:S01]  /*1350*/  MUFU.RCP R25, R25 ;  /* 0x0000001900197308 */ /* 0x000e220000001000 */
[----:B------:R-:W-:-:S07]  /*1360*/  FSEL R24, R0, 1, P2 ;  /* 0x3f80000000187808 */ /* 0x000fce0001000000 */
[----:B------:R-:W1:Y:S01]  /*1370*/  MUFU.SQRT R30, R23 ;  /* 0x00000017001e7308 */ /* 0x000e620000002000 */
[----:B------:R-:W-:Y:S01]  /*1380*/  @!P3 FMUL R24, R24, 16777216 ;  /* 0x4b8000001818b820 */ /* 0x000fe20000400000 */
[----:B------:R-:W-:-:S03]  /*1390*/  FADD R39, R39, 9.9999997473787516356e-06 ;  /* 0x3727c5ac27277421 */ /* 0x000fc60000000000 */
[----:B0-----:R-:W-:-:S03]  /*13a0*/  FMUL R19, R25, R24 ;  /* 0x0000001819137220 */ /* 0x001fc60000400000 */
[----:B------:R-:W0:Y:S01]  /*13b0*/  MUFU.SQRT R24, R39 ;  /* 0x0000002700187308 */ /* 0x000e220000002000 */
[C---:B-1----:R-:W-:Y:S02]  /*13c0*/  FSETP.GT.AND P2, PT, R30.reuse, 8.50705917302346158658e+37, PT ;  /* 0x7e8000001e00780b */ /* 0x042fe40003f44000 */
[----:B------:R-:W-:Y:S02]  /*13d0*/  FSETP.GEU.AND P3, PT, R30, 1.175494350822287508e-38, PT ;  /* 0x008000001e00780b */ /* 0x000fe40003f6e000 */
[----:B------:R-:W-:-:S09]  /*13e0*/  FSEL R23, R0, 1, P2 ;  /* 0x3f80000000177808 */ /* 0x000fd20001000000 */
[----:B------:R-:W-:Y:S01]  /*13f0*/  @P2 FMUL R30, R30, 0.25 ;  /* 0x3e8000001e1e2820 */ /* 0x000fe20000400000 */
[----:B0-----:R-:W-:Y:S01]  /*1400*/  FSETP.GT.AND P2, PT, R24, 8.50705917302346158658e+37, PT ;  /* 0x7e8000001800780b */ /* 0x001fe20003f44000 */
[----:B------:R-:W-:Y:S02]  /*1410*/  @!P3 FMUL R23, R23, 16777216 ;  /* 0x4b8000001717b820 */ /* 0x000fe40000400000 */
[----:B------:R-:W-:Y:S01]  /*1420*/  @!P3 FMUL R30, R30, 16777216 ;  /* 0x4b8000001e1eb820 */ /* 0x000fe20000400000 */
[----:B------:R-:W-:Y:S01]  /*1430*/  FSETP.GEU.AND P3, PT, R24, 1.175494350822287508e-38, PT ;  /* 0x008000001800780b */ /* 0x000fe20003f6e000 */
[----:B---3--:R-:W-:Y:S01]  /*1440*/  FADD R18, -R5, R18 ;  /* 0x0000001205127221 */ /* 0x008fe20000000100 */
[----:B------:R-:W-:-:S07]  /*1450*/  FADD R5, -R3, R6 ;  /* 0x0000000603057221 */ /* 0x000fce0000000100 */
[----:B------:R-:W-:Y:S01]  /*1460*/  @P2 FMUL R24, R24, 0.25 ;  /* 0x3e80000018182820 */ /* 0x000fe20000400000 */
[----:B------:R-:W-:Y:S02]  /*1470*/  FADD R15, -R2, R15 ;  /* 0x0000000f020f7221 */ /* 0x000fe40000000100 */
[----:B------:R-:W0:Y:S01]  /*1480*/  LDC.64 R2, c[0x0][0x238] ;  /* 0x00008e00ff027b82 */ /* 0x000e220000000a00 */
[----:B------:R-:W-:Y:S01]  /*1490*/  @!P3 FMUL R24, R24, 16777216 ;  /* 0x4b8000001818b820 */ /* 0x000fe20000400000 */
[----:B------:R-:W1:Y:S01]  /*14a0*/  MUFU.RCP R30, R30 ;  /* 0x0000001e001e7308 */ /* 0x000e620000001000 */
[----:B------:R-:W-:Y:S01]  /*14b0*/  FADD R13, -R13, R4 ;  /* 0x000000040d0d7221 */ /* 0x000fe20000000100 */
[----:B------:R-:W-:-:S06]  /*14c0*/  FSEL R25, R0, 1, P2 ;  /* 0x3f80000000197808 */ /* 0x000fcc0001000000 */
[----:B------:R-:W2:Y:S01]  /*14d0*/  MUFU.RCP R24, R24 ;  /* 0x0000001800187308 */ /* 0x000ea20000001000 */
[----:B------:R-:W-:Y:S01]  /*14e0*/  FMUL R17, R17, R18 ;  /* 0x0000001211117220 */ /* 0x000fe20000400000 */
[----:B------:R-:W-:Y:S01]  /*14f0*/  FMUL R14, R14, R5 ;  /* 0x000000050e0e7220 */ /* 0x000fe20000400000 */
[----:B------:R-:W-:Y:S01]  /*1500*/  FMUL R12, R12, R15 ;  /* 0x0000000f0c0c7220 */ /* 0x000fe20000400000 */
[----:B------:R-:W-:Y:S01]  /*1510*/  FMUL R16, R16, R13 ;  /* 0x0000000d10107220 */ /* 0x000fe20000400000 */
[----:B------:R-:W-:Y:S01]  /*1520*/  @!P3 FMUL R25, R25, 16777216 ;  /* 0x4b8000001919b820 */ /* 0x000fe20000400000 */
[----:B------:R-:W-:Y:S01]  /*1530*/  FFMA R17, R17, R41, R44 ;  /* 0x0000002911117223 */ /* 0x000fe2000000002c */
[----:B------:R-:W-:Y:S01]  /*1540*/  FFMA R14, R14, R40, R27 ;  /* 0x000000280e0e7223 */ /* 0x000fe2000000001b */
[----:B------:R-:W-:Y:S01]  /*1550*/  FADD R11, -R32, R11 ;  /* 0x0000000b200b7221 */ /* 0x000fe20000000100 */
[----:B------:R-:W-:Y:S01]  /*1560*/  FFMA R12, R12, R38, R35 ;  /* 0x000000260c0c7223 */ /* 0x000fe20000000023 */
[----:B-1----:R-:W-:Y:S01]  /*1570*/  FMUL R23, R30, R23 ;  /* 0x000000171e177220 */ /* 0x002fe20000400000 */
[----:B------:R-:W-:Y:S01]  /*1580*/  FADD R10, -R33, R10 ;  /* 0x0000000a210a7221 */ /* 0x000fe20000000100 */
[----:B------:R-:W-:Y:S01]  /*1590*/  FFMA R16, R16, R36, R45 ;  /* 0x0000002410107223 */ /* 0x000fe2000000002d */
[----:B------:R-:W-:Y:S01]  /*15a0*/  FADD R8, -R37, R8 ;  /* 0x0000000825087221 */ /* 0x000fe20000000100 */
[----:B------:R-:W-:Y:S01]  /*15b0*/  FADD R7, -R34, R7 ;  /* 0x0000000722077221 */ /* 0x000fe20000000100 */
[----:B--2---:R-:W-:Y:S01]  /*15c0*/  FMUL R24, R24, R25 ;  /* 0x0000001918187220 */ /* 0x004fe20000400000 */
[----:B------:R-:W-:Y:S01]  /*15d0*/  FMUL R22, R22, R11 ;  /* 0x0000000b16167220 */ /* 0x000fe20000400000 */
[----:B------:R-:W-:Y:S01]  /*15e0*/  FSETP.GEU.AND P5, PT, R17, RZ, PT ;  /* 0x000000ff1100720b */ /* 0x000fe20003fae000 */
[----:B------:R-:W-:Y:S01]  /*15f0*/  FMUL R19, R19, R10 ;  /* 0x0000000a13137220 */ /* 0x000fe20000400000 */
[----:B------:R-:W-:Y:S01]  /*1600*/  FSETP.GEU.AND P4, PT, R14, RZ, PT ;  /* 0x000000ff0e00720b */ /* 0x000fe20003f8e000 */
[----:B------:R-:W-:Y:S01]  /*1610*/  FMUL R8, R23, R8 ;  /* 0x0000000817087220 */ /* 0x000fe20000400000 */
[----:B------:R-:W-:Y:S01]  /*1620*/  FSETP.GEU.AND P3, PT, R12, RZ, PT ;  /* 0x000000ff0c00720b */ /* 0x000fe20003f6e000 */
[----:B------:R-:W-:Y:S01]  /*1630*/  FMUL R11, R24, R7 ;  /* 0x00000007180b7220 */ /* 0x000fe20000400000 */
[----:B------:R-:W-:Y:S01]  /*1640*/  FSETP.GEU.AND P2, PT, R16, RZ, PT ;  /* 0x000000ff1000720b */ /* 0x000fe20003f4e000 */
[----:B0-----:R-:W-:Y:S01]  /*1650*/  IMAD.WIDE R2, R9, 0x4, R2 ;  /* 0x0000000409027825 */ /* 0x001fe200078e0202 */
[----:B------:R-:W-:-:S02]  /*1660*/  SEL R4, R17, RZ, P5 ;  /* 0x000000ff11047207 */ /* 0x000fc40002800000 */
[----:B------:R-:W-:Y:S02]  /*1670*/  SEL R5, R14, RZ, P4 ;  /* 0x000000ff0e057207 */ /* 0x000fe40002000000 */
[----:B------:R-:W-:Y:S02]  /*1680*/  SEL R6, R12, RZ, P3 ;  /* 0x000000ff0c067207 */ /* 0x000fe40001800000 */
[----:B------:R-:W-:Y:S01]  /*1690*/  SEL R7, R16, RZ, P2 ;  /* 0x000000ff10077207 */ /* 0x000fe20001000000 */
[----:B------:R-:W-:Y:S01]  /*16a0*/  FFMA R22, R22, R28, R31 ;  /* 0x0000001c16167223 */ /* 0x000fe2000000001f */
[----:B------:R-:W-:-:S03]  /*16b0*/  FFMA R19, R19, R43, R26 ;  /* 0x0000002b13137223 */ /* 0x000fc6000000001a */
[----:B------:R0:W-:Y:S01]  /*16c0*/  @!P1 STG.E.128 desc[UR4][R2.64], R4 ;  /* 0x0000000402009986 */ /* 0x0001e2000c101d04 */
[----:B------:R-:W-:Y:S01]  /*16d0*/  FSETP.GEU.AND P4, PT, R22, RZ, PT ;  /* 0x000000ff1600720b */ /* 0x000fe20003f8e000 */
[----:B------:R-:W-:Y:S01]  /*16e0*/  FFMA R8, R8, R42, R21 ;  /* 0x0000002a08087223 */ /* 0x000fe20000000015 */
[----:B------:R-:W-:Y:S01]  /*16f0*/  FFMA R11, R11, R29, R20 ;  /* 0x0000001d0b0b7223 */ /* 0x000fe20000000014 */
[----:B------:R-:W-:-:S03]  /*1700*/  FSETP.GEU.AND P3, PT, R19, RZ, PT ;  /* 0x000000ff1300720b */ /* 0x000fc60003f6e000 */
[----:B------:R-:W-:Y:S02]  /*1710*/  FSETP.GEU.AND P2, PT, R8, RZ, PT ;  /* 0x000000ff0800720b */ /* 0x000fe40003f4e000 */
[----:B------:R-:W-:Y:S02]  /*1720*/  FSETP.GEU.AND P1, PT, R11, RZ, PT ;  /* 0x000000ff0b00720b */ /* 0x000fe40003f2e000 */
[----:B------:R-:W-:Y:S02]  /*1730*/  SEL R12, R22, RZ, P4 ;  /* 0x000000ff160c7207 */ /* 0x000fe40002000000 */
[----:B------:R-:W-:Y:S02]  /*1740*/  SEL R13, R19, RZ, P3 ;  /* 0x000000ff130d7207 */ /* 0x000fe40001800000 */
[----:B------:R-:W-:Y:S02]  /*1750*/  SEL R14, R8, RZ, P2 ;  /* 0x000000ff080e7207 */ /* 0x000fe40001000000 */
[----:B------:R-:W-:Y:S01]  /*1760*/  SEL R15, R11, RZ, P1 ;  /* 0x000000ff0b0f7207 */ /* 0x000fe20000800000 */
[----:B0-----:R-:W-:Y:S06]  /*1770*/  @P0 EXIT ;  /* 0x000000000000094d */ /* 0x001fec0003800000 */
[----:B------:R-:W-:Y:S01]  /*1780*/  STG.E.128 desc[UR4][R2.64+0x800], R12 ;  /* 0x0008000c02007986 */ /* 0x000fe2000c101d04 */
[----:B------:R-:W-:Y:S05]  /*1790*/  EXIT ;  /* 0x000000000000794d */ /* 0x000fea0003800000 */
.L_x_0:
[----:B------:R-:W-:-:S00]  /*17a0*/  BRA `(.L_x_0) ;  /* 0xfffffffc00fc7947 */ /* 0x000fc0000383ffff */
[----:B------:R-:W-:-:S00]  /*17b0*/  NOP ;  /* 0x0000000000007918 */ /* 0x000fc00000000000 */
        /* <DEDUP_REMOVED lines=12> */
.L_x_1:


//--------------------- .nv.global.init           --------------------------
	.section	.nv.global.init,"aw",@progbits
.nv.global.init:
	.type		_$_str,@object
	.size		_$_str,(_$_str_$_2 - _$_str)
_$_str:
        /*0000*/ 	.byte	0x5f, 0x5f, 0x43, 0x55, 0x44, 0x41, 0x5f, 0x46, 0x54, 0x5a, 0x00
	.type		_$_str_$_2,@object
	.size		_$_str_$_2,(.L_1 - _$_str_$_2)
_$_str_$_2:
        /*000b*/ 	.byte	0x5f, 0x5f, 0x43, 0x55, 0x44, 0x41, 0x5f, 0x50, 0x52, 0x45, 0x43, 0x5f, 0x53, 0x51, 0x52, 0x54
        /*001b*/ 	.byte	0x00
.L_1:


//--------------------- .nv.constant0.triton_poi_fused__native_batch_norm_legit_no_training_reflection_pad2d_relu_15 --------------------------
	.section	.nv.constant0.triton_poi_fused__native_batch_norm_legit_no_training_reflection_pad2d_relu_15,"a",@progbits
	.sectionflags	@""
	.align	4
.nv.constant0.triton_poi_fused__native_batch_norm_legit_no_training_reflection_pad2d_relu_15:
	.zero		580
